//
// Generated by NVIDIA NVVM Compiler
//
// Compiler Build ID: CL-36424714
// Cuda compilation tools, release 13.0, V13.0.88
// Based on NVVM 20.0.0
//

.version 9.0
.target sm_100
.address_size 64

	// .globl	_Z5vadd2v

.visible .entry _Z5vadd2v()
{


	ret;

}


// ===== COMPILED SASS (sm_100) =====

	.target	sm_100

	.elftype	@"ET_EXEC"


//--------------------- .note.nv.tkinfo           --------------------------
	.section	.note.nv.tkinfo,"",@"SHT_NOTE"
	.sectionflags	@"SHF_NOTE_NV_TKINFO"
	.tkinfo
        /*0018*/ 	.word	0x00000002
        /*0030*/ 	.string	""
        /*0030*/ 	.string	"ptxas"
        /*0030*/ 	.string	"Cuda compilation tools, release 13.0, V13.0.88"
        /*0030*/ 	.string	"Build cuda_13.0.r13.0/compiler.36424714_0"
        /*0030*/ 	.string	"-arch sm_100 -m 64 "



//--------------------- .note.nv.cuinfo           --------------------------
	.section	.note.nv.cuinfo,"",@"SHT_NOTE"
	.sectionflags	@"SHF_NOTE_NV_CUINFO"
        /*0018*/ 	.short	0x0002
        /*001a*/ 	.short	0x0064
        /*001c*/ 	.short	0x0082
	.zero		2


//--------------------- .nv.info                  --------------------------
	.section	.nv.info,"",@"SHT_CUDA_INFO"
	.align	4


	//----- nvinfo : EIATTR_REGCOUNT
	.align		4
        /*0000*/ 	.byte	0x04, 0x2f
        /*0002*/ 	.short	(.L_1 - .L_0)
	.align		4
.L_0:
        /*0004*/ 	.word	index@(_Z5vadd2v)
        /*0008*/ 	.word	0x00000004


	//----- nvinfo : EIATTR_FRAME_SIZE
	.align		4
.L_1:
        /*000c*/ 	.byte	0x04, 0x11
        /*000e*/ 	.short	(.L_3 - .L_2)
	.align		4
.L_2:
        /*0010*/ 	.word	index@(_Z5vadd2v)
        /*0014*/ 	.word	0x00000000


	//----- nvinfo : EIATTR_MIN_STACK_SIZE
	.align		4
.L_3:
        /*0018*/ 	.byte	0x04, 0x12
        /*001a*/ 	.short	(.L_5 - .L_4)
	.align		4
.L_4:
        /*001c*/ 	.word	index@(_Z5vadd2v)
        /*0020*/ 	.word	0x00000000
.L_5:


//--------------------- .nv.compat                --------------------------
	.section	.nv.compat,"",@"SHT_CUDA_COMPAT_INFO"
	.align	4
        /*0000*/ 	.byte	0x02, 0x09, 0x00, 0x00, 0x02, 0x02, 0x01, 0x00, 0x02, 0x05, 0x05, 0x00, 0x03, 0x07, 0x01, 0x01
        /*0010*/ 	.byte	0x02, 0x03, 0x00, 0x00, 0x02, 0x06, 0x01, 0x00, 0x04, 0x0b, 0x08, 0x00, 0x09, 0x00, 0x00, 0x00
        /*0020*/ 	.byte	0x00, 0x00, 0x00, 0x00


//--------------------- .nv.info._Z5vadd2v        --------------------------
	.section	.nv.info._Z5vadd2v,"",@"SHT_CUDA_INFO"
	.sectionflags	@""
	.align	4


	//----- nvinfo : EIATTR_CUDA_API_VERSION
	.align		4
        /*0000*/ 	.byte	0x04, 0x37
        /*0002*/ 	.short	(.L_7 - .L_6)
.L_6:
        /*0004*/ 	.word	0x00000082


	//----- nvinfo : EIATTR_SPARSE_MMA_MASK
	.align		4
.L_7:
        /*0008*/ 	.byte	0x03, 0x50
        /*000a*/ 	.short	0x0000


	//----- nvinfo : EIATTR_MAXREG_COUNT
	.align		4
        /*000c*/ 	.byte	0x03, 0x1b
        /*000e*/ 	.short	0x00ff


	//----- nvinfo : EIATTR_MERCURY_ISA_VERSION
	.align		4
        /*0010*/ 	.byte	0x03, 0x5f
        /*0012*/ 	.short	0x0101


	//----- nvinfo : EIATTR_VRC_CTA_INIT_COUNT
	.align		4
        /*0014*/ 	.byte	0x02, 0x4a
	.zero		1
	.zero		1


	//----- nvinfo : EIATTR_EXIT_INSTR_OFFSETS
	.align		4
        /*0018*/ 	.byte	0x04, 0x1c
        /*001a*/ 	.short	(.L_9 - .L_8)


	//   ....[0]....
.L_8:
        /*001c*/ 	.word	0x00000010


	//----- nvinfo : EIATTR_SW_WAR
	.align		4
.L_9:
        /*0020*/ 	.byte	0x04, 0x36
        /*0022*/ 	.short	(.L_11 - .L_10)
.L_10:
        /*0024*/ 	.word	0x00000008
.L_11:


//--------------------- .nv.callgraph             --------------------------
	.section	.nv.callgraph,"",@"SHT_CUDA_CALLGRAPH"
	.align	4
	.sectionentsize	8
	.align		4
        /*0000*/ 	.word	0x00000000
	.align		4
        /*0004*/ 	.word	0xffffffff
	.align		4
        /*0008*/ 	.word	0x00000000
	.align		4
        /*000c*/ 	.word	0xfffffffe
	.align		4
        /*0010*/ 	.word	0x00000000
	.align		4
        /*0014*/ 	.word	0xfffffffd
	.align		4
        /*0018*/ 	.word	0x00000000
	.align		4
        /*001c*/ 	.word	0xfffffffc


//--------------------- .text._Z5vadd2v           --------------------------
	.section	.text._Z5vadd2v,"ax",@progbits
	.align	128
        .global         _Z5vadd2v
        .type           _Z5vadd2v,@function
        .size           _Z5vadd2v,(.L_x_1 - _Z5vadd2v)
        .other          _Z5vadd2v,@"STO_CUDA_ENTRY STV_DEFAULT"
_Z5vadd2v:
.text._Z5vadd2v:
[----:B------:R-:W-:Y:S01]  /*0000*/  LDC R1, c[0x0][0x37c] ;  /* 0x0000df00ff017b82 */ /* 0x000fe20000000800 */
[----:B------:R-:W-:Y:S05]  /*0010*/  EXIT ;  /* 0x000000000000794d */ /* 0x000fea0003800000 */
.L_x_0:
[----:B------:R-:W-:-:S00]  /*0020*/  BRA `(.L_x_0) ;  /* 0xfffffffc00fc7947 */ /* 0x000fc0000383ffff */
[----:B------:R-:W-:-:S00]  /*0030*/  NOP ;  /* 0x0000000000007918 */ /* 0x000fc00000000000 */
        /* <DEDUP_REMOVED lines=12> */
.L_x_1:


//--------------------- .nv.shared.reserved.0     --------------------------
	.section	.nv.shared.reserved.0,"aw",@nobits
	.weak		__nv_reservedSMEM_offset_0_alias
	.size		__nv_reservedSMEM_offset_0_alias, 0, 64
	.other		__nv_reservedSMEM_offset_0_alias,@"STO_CUDA_RESERVED_SHARED STV_DEFAULT"
__nv_reservedSMEM_offset_0_alias:
	.zero		0
	.zero		64


//--------------------- .nv.constant0._Z5vadd2v   --------------------------
	.section	.nv.constant0._Z5vadd2v,"a",@progbits
	.sectionflags	@""
	.align	4
.nv.constant0._Z5vadd2v:
	.zero		896


//--------------------- SYMBOLS --------------------------

	.type		.nv.reservedSmem.offset0,@object
	.size		.nv.reservedSmem.offset0,0x4
